//
// Generated by NVIDIA NVVM Compiler
//
// Compiler Build ID: CL-36424714
// Cuda compilation tools, release 13.0, V13.0.88
// Based on NVVM 20.0.0
//

.version 9.0
.target sm_100
.address_size 64

	// .globl	_Z16matMulGlobalTilePKfS0_Pfiiiii

.visible .entry _Z16matMulGlobalTilePKfS0_Pfiiiii(
	.param .u64 .ptr .align 1 _Z16matMulGlobalTilePKfS0_Pfiiiii_param_0,
	.param .u64 .ptr .align 1 _Z16matMulGlobalTilePKfS0_Pfiiiii_param_1,
	.param .u64 .ptr .align 1 _Z16matMulGlobalTilePKfS0_Pfiiiii_param_2,
	.param .u32 _Z16matMulGlobalTilePKfS0_Pfiiiii_param_3,
	.param .u32 _Z16matMulGlobalTilePKfS0_Pfiiiii_param_4,
	.param .u32 _Z16matMulGlobalTilePKfS0_Pfiiiii_param_5,
	.param .u32 _Z16matMulGlobalTilePKfS0_Pfiiiii_param_6,
	.param .u32 _Z16matMulGlobalTilePKfS0_Pfiiiii_param_7
)
{
	.reg .pred 	%p<13>;
	.reg .b32 	%r<44>;
	.reg .b32 	%f<68>;
	.reg .b64 	%rd<40>;

	ld.param.u64 	%rd5, [_Z16matMulGlobalTilePKfS0_Pfiiiii_param_0];
	ld.param.u64 	%rd6, [_Z16matMulGlobalTilePKfS0_Pfiiiii_param_1];
	ld.param.u64 	%rd4, [_Z16matMulGlobalTilePKfS0_Pfiiiii_param_2];
	ld.param.u32 	%r22, [_Z16matMulGlobalTilePKfS0_Pfiiiii_param_3];
	ld.param.u32 	%r20, [_Z16matMulGlobalTilePKfS0_Pfiiiii_param_4];
	ld.param.u32 	%r21, [_Z16matMulGlobalTilePKfS0_Pfiiiii_param_5];
	ld.param.u32 	%r23, [_Z16matMulGlobalTilePKfS0_Pfiiiii_param_6];
	ld.param.u32 	%r24, [_Z16matMulGlobalTilePKfS0_Pfiiiii_param_7];
	cvta.to.global.u64 	%rd1, %rd6;
	cvta.to.global.u64 	%rd2, %rd5;
	mov.u32 	%r25, %ctaid.y;
	mov.u32 	%r26, %ctaid.x;
	mov.u32 	%r27, %tid.y;
	mad.lo.s32 	%r1, %r24, %r25, %r27;
	mov.u32 	%r28, %tid.x;
	mad.lo.s32 	%r2, %r23, %r26, %r28;
	setp.ge.s32 	%p1, %r1, %r22;
	setp.ge.s32 	%p2, %r2, %r21;
	or.pred  	%p3, %p2, %p1;
	@%p3 bra 	$L__BB0_14;
	setp.lt.s32 	%p4, %r20, 1;
	mov.f32 	%f67, 0f00000000;
	@%p4 bra 	$L__BB0_13;
	mul.lo.s32 	%r3, %r1, %r20;
	and.b32  	%r4, %r20, 7;
	setp.lt.u32 	%p5, %r20, 8;
	mov.f32 	%f67, 0f00000000;
	mov.b32 	%r42, 0;
	@%p5 bra 	$L__BB0_5;
	and.b32  	%r42, %r20, 2147483640;
	neg.s32 	%r40, %r42;
	shl.b32 	%r7, %r21, 3;
	add.s64 	%rd3, %rd2, 16;
	mov.f32 	%f67, 0f00000000;
	mul.wide.s32 	%rd11, %r21, 4;
	mov.u32 	%r38, %r3;
	mov.u32 	%r39, %r2;
$L__BB0_4:
	.pragma "nounroll";
	mul.wide.s32 	%rd7, %r38, 4;
	add.s64 	%rd8, %rd3, %rd7;
	ld.global.f32 	%f17, [%rd8+-16];
	mul.wide.s32 	%rd9, %r39, 4;
	add.s64 	%rd10, %rd1, %rd9;
	ld.global.f32 	%f18, [%rd10];
	fma.rn.f32 	%f19, %f17, %f18, %f67;
	ld.global.f32 	%f20, [%rd8+-12];
	add.s64 	%rd12, %rd10, %rd11;
	ld.global.f32 	%f21, [%rd12];
	fma.rn.f32 	%f22, %f20, %f21, %f19;
	ld.global.f32 	%f23, [%rd8+-8];
	add.s64 	%rd13, %rd12, %rd11;
	ld.global.f32 	%f24, [%rd13];
	fma.rn.f32 	%f25, %f23, %f24, %f22;
	ld.global.f32 	%f26, [%rd8+-4];
	add.s64 	%rd14, %rd13, %rd11;
	ld.global.f32 	%f27, [%rd14];
	fma.rn.f32 	%f28, %f26, %f27, %f25;
	ld.global.f32 	%f29, [%rd8];
	add.s64 	%rd15, %rd14, %rd11;
	ld.global.f32 	%f30, [%rd15];
	fma.rn.f32 	%f31, %f29, %f30, %f28;
	ld.global.f32 	%f32, [%rd8+4];
	add.s64 	%rd16, %rd15, %rd11;
	ld.global.f32 	%f33, [%rd16];
	fma.rn.f32 	%f34, %f32, %f33, %f31;
	ld.global.f32 	%f35, [%rd8+8];
	add.s64 	%rd17, %rd16, %rd11;
	ld.global.f32 	%f36, [%rd17];
	fma.rn.f32 	%f37, %f35, %f36, %f34;
	ld.global.f32 	%f38, [%rd8+12];
	add.s64 	%rd18, %rd17, %rd11;
	ld.global.f32 	%f39, [%rd18];
	fma.rn.f32 	%f67, %f38, %f39, %f37;
	add.s32 	%r40, %r40, 8;
	add.s32 	%r39, %r39, %r7;
	add.s32 	%r38, %r38, 8;
	setp.ne.s32 	%p6, %r40, 0;
	@%p6 bra 	$L__BB0_4;
$L__BB0_5:
	setp.eq.s32 	%p7, %r4, 0;
	@%p7 bra 	$L__BB0_13;
	and.b32  	%r15, %r20, 3;
	setp.lt.u32 	%p8, %r4, 4;
	@%p8 bra 	$L__BB0_8;
	add.s32 	%r30, %r42, %r3;
	mul.wide.s32 	%rd19, %r30, 4;
	add.s64 	%rd20, %rd2, %rd19;
	ld.global.f32 	%f41, [%rd20];
	mad.lo.s32 	%r31, %r42, %r21, %r2;
	mul.wide.s32 	%rd21, %r31, 4;
	add.s64 	%rd22, %rd1, %rd21;
	ld.global.f32 	%f42, [%rd22];
	fma.rn.f32 	%f43, %f41, %f42, %f67;
	ld.global.f32 	%f44, [%rd20+4];
	mul.wide.s32 	%rd23, %r21, 4;
	add.s64 	%rd24, %rd22, %rd23;
	ld.global.f32 	%f45, [%rd24];
	fma.rn.f32 	%f46, %f44, %f45, %f43;
	ld.global.f32 	%f47, [%rd20+8];
	add.s64 	%rd25, %rd24, %rd23;
	ld.global.f32 	%f48, [%rd25];
	fma.rn.f32 	%f49, %f47, %f48, %f46;
	ld.global.f32 	%f50, [%rd20+12];
	add.s64 	%rd26, %rd25, %rd23;
	ld.global.f32 	%f51, [%rd26];
	fma.rn.f32 	%f67, %f50, %f51, %f49;
	add.s32 	%r42, %r42, 4;
$L__BB0_8:
	setp.eq.s32 	%p9, %r15, 0;
	@%p9 bra 	$L__BB0_13;
	setp.eq.s32 	%p10, %r15, 1;
	@%p10 bra 	$L__BB0_11;
	add.s32 	%r32, %r42, %r3;
	mul.wide.s32 	%rd27, %r32, 4;
	add.s64 	%rd28, %rd2, %rd27;
	ld.global.f32 	%f53, [%rd28];
	mad.lo.s32 	%r33, %r42, %r21, %r2;
	mul.wide.s32 	%rd29, %r33, 4;
	add.s64 	%rd30, %rd1, %rd29;
	ld.global.f32 	%f54, [%rd30];
	fma.rn.f32 	%f55, %f53, %f54, %f67;
	ld.global.f32 	%f56, [%rd28+4];
	mul.wide.s32 	%rd31, %r21, 4;
	add.s64 	%rd32, %rd30, %rd31;
	ld.global.f32 	%f57, [%rd32];
	fma.rn.f32 	%f67, %f56, %f57, %f55;
	add.s32 	%r42, %r42, 2;
$L__BB0_11:
	and.b32  	%r34, %r20, 1;
	setp.eq.b32 	%p11, %r34, 1;
	not.pred 	%p12, %p11;
	@%p12 bra 	$L__BB0_13;
	add.s32 	%r35, %r42, %r3;
	mul.wide.s32 	%rd33, %r35, 4;
	add.s64 	%rd34, %rd2, %rd33;
	ld.global.f32 	%f58, [%rd34];
	mad.lo.s32 	%r36, %r42, %r21, %r2;
	mul.wide.s32 	%rd35, %r36, 4;
	add.s64 	%rd36, %rd1, %rd35;
	ld.global.f32 	%f59, [%rd36];
	fma.rn.f32 	%f67, %f58, %f59, %f67;
$L__BB0_13:
	mad.lo.s32 	%r37, %r1, %r21, %r2;
	cvta.to.global.u64 	%rd37, %rd4;
	mul.wide.s32 	%rd38, %r37, 4;
	add.s64 	%rd39, %rd37, %rd38;
	st.global.f32 	[%rd39], %f67;
$L__BB0_14:
	ret;

}


// ===== COMPILED SASS (sm_100) =====

	.target	sm_100

	.elftype	@"ET_EXEC"


//--------------------- .note.nv.tkinfo           --------------------------
	.section	.note.nv.tkinfo,"",@"SHT_NOTE"
	.sectionflags	@"SHF_NOTE_NV_TKINFO"
	.tkinfo
        /*0018*/ 	.word	0x00000002
        /*0030*/ 	.string	""
        /*0030*/ 	.string	"ptxas"
        /*0030*/ 	.string	"Cuda compilation tools, release 13.0, V13.0.88"
        /*0030*/ 	.string	"Build cuda_13.0.r13.0/compiler.36424714_0"
        /*0030*/ 	.string	"-arch sm_100 -m 64 "



//--------------------- .note.nv.cuinfo           --------------------------
	.section	.note.nv.cuinfo,"",@"SHT_NOTE"
	.sectionflags	@"SHF_NOTE_NV_CUINFO"
        /*0018*/ 	.short	0x0002
        /*001a*/ 	.short	0x0064
        /*001c*/ 	.short	0x0082
	.zero		2


//--------------------- .nv.info                  --------------------------
	.section	.nv.info,"",@"SHT_CUDA_INFO"
	.align	4


	//----- nvinfo : EIATTR_REGCOUNT
	.align		4
        /*0000*/ 	.byte	0x04, 0x2f
        /*0002*/ 	.short	(.L_1 - .L_0)
	.align		4
.L_0:
        /*0004*/ 	.word	index@(_Z16matMulGlobalTilePKfS0_Pfiiiii)
        /*0008*/ 	.word	0x00000020


	//----- nvinfo : EIATTR_FRAME_SIZE
	.align		4
.L_1:
        /*000c*/ 	.byte	0x04, 0x11
        /*000e*/ 	.short	(.L_3 - .L_2)
	.align		4
.L_2:
        /*0010*/ 	.word	index@(_Z16matMulGlobalTilePKfS0_Pfiiiii)
        /*0014*/ 	.word	0x00000000


	//----- nvinfo : EIATTR_MIN_STACK_SIZE
	.align		4
.L_3:
        /*0018*/ 	.byte	0x04, 0x12
        /*001a*/ 	.short	(.L_5 - .L_4)
	.align		4
.L_4:
        /*001c*/ 	.word	index@(_Z16matMulGlobalTilePKfS0_Pfiiiii)
        /*0020*/ 	.word	0x00000000
.L_5:


//--------------------- .nv.compat                --------------------------
	.section	.nv.compat,"",@"SHT_CUDA_COMPAT_INFO"
	.align	4
        /*0000*/ 	.byte	0x02, 0x09, 0x00, 0x00, 0x02, 0x02, 0x01, 0x00, 0x02, 0x05, 0x05, 0x00, 0x03, 0x07, 0x01, 0x01
        /*0010*/ 	.byte	0x02, 0x03, 0x00, 0x00, 0x02, 0x06, 0x01, 0x00, 0x04, 0x0b, 0x08, 0x00, 0x09, 0x00, 0x00, 0x00
        /*0020*/ 	.byte	0x00, 0x00, 0x00, 0x00


//--------------------- .nv.info._Z16matMulGlobalTilePKfS0_Pfiiiii --------------------------
	.section	.nv.info._Z16matMulGlobalTilePKfS0_Pfiiiii,"",@"SHT_CUDA_INFO"
	.sectionflags	@""
	.align	4


	//----- nvinfo : EIATTR_CUDA_API_VERSION
	.align		4
        /*0000*/ 	.byte	0x04, 0x37
        /*0002*/ 	.short	(.L_7 - .L_6)
.L_6:
        /*0004*/ 	.word	0x00000082


	//----- nvinfo : EIATTR_KPARAM_INFO
	.align		4
.L_7:
        /*0008*/ 	.byte	0x04, 0x17
        /*000a*/ 	.short	(.L_9 - .L_8)
.L_8:
        /*000c*/ 	.word	0x00000000
        /*0010*/ 	.short	0x0007
        /*0012*/ 	.short	0x0028
        /*0014*/ 	.byte	0x00, 0xf0, 0x11, 0x00


	//----- nvinfo : EIATTR_KPARAM_INFO
	.align		4
.L_9:
        /*0018*/ 	.byte	0x04, 0x17
        /*001a*/ 	.short	(.L_11 - .L_10)
.L_10:
        /*001c*/ 	.word	0x00000000
        /*0020*/ 	.short	0x0006
        /*0022*/ 	.short	0x0024
        /*0024*/ 	.byte	0x00, 0xf0, 0x11, 0x00


	//----- nvinfo : EIATTR_KPARAM_INFO
	.align		4
.L_11:
        /*0028*/ 	.byte	0x04, 0x17
        /*002a*/ 	.short	(.L_13 - .L_12)
.L_12:
        /*002c*/ 	.word	0x00000000
        /*0030*/ 	.short	0x0005
        /*0032*/ 	.short	0x0020
        /*0034*/ 	.byte	0x00, 0xf0, 0x11, 0x00


	//----- nvinfo : EIATTR_KPARAM_INFO
	.align		4
.L_13:
        /*0038*/ 	.byte	0x04, 0x17
        /*003a*/ 	.short	(.L_15 - .L_14)
.L_14:
        /*003c*/ 	.word	0x00000000
        /*0040*/ 	.short	0x0004
        /*0042*/ 	.short	0x001c
        /*0044*/ 	.byte	0x00, 0xf0, 0x11, 0x00


	//----- nvinfo : EIATTR_KPARAM_INFO
	.align		4
.L_15:
        /*0048*/ 	.byte	0x04, 0x17
        /*004a*/ 	.short	(.L_17 - .L_16)
.L_16:
        /*004c*/ 	.word	0x00000000
        /*0050*/ 	.short	0x0003
        /*0052*/ 	.short	0x0018
        /*0054*/ 	.byte	0x00, 0xf0, 0x11, 0x00


	//----- nvinfo : EIATTR_KPARAM_INFO
	.align		4
.L_17:
        /*0058*/ 	.byte	0x04, 0x17
        /*005a*/ 	.short	(.L_19 - .L_18)
.L_18:
        /*005c*/ 	.word	0x00000000
        /*0060*/ 	.short	0x0002
        /*0062*/ 	.short	0x0010
        /*0064*/ 	.byte	0x00, 0xf5, 0x21, 0x00


	//----- nvinfo : EIATTR_KPARAM_INFO
	.align		4
.L_19:
        /*0068*/ 	.byte	0x04, 0x17
        /*006a*/ 	.short	(.L_21 - .L_20)
.L_20:
        /*006c*/ 	.word	0x00000000
        /*0070*/ 	.short	0x0001
        /*0072*/ 	.short	0x0008
        /*0074*/ 	.byte	0x00, 0xf5, 0x21, 0x00


	//----- nvinfo : EIATTR_KPARAM_INFO
	.align		4
.L_21:
        /*0078*/ 	.byte	0x04, 0x17
        /*007a*/ 	.short	(.L_23 - .L_22)
.L_22:
        /*007c*/ 	.word	0x00000000
        /*0080*/ 	.short	0x0000
        /*0082*/ 	.short	0x0000
        /*0084*/ 	.byte	0x00, 0xf5, 0x21, 0x00


	//----- nvinfo : EIATTR_SPARSE_MMA_MASK
	.align		4
.L_23:
        /*0088*/ 	.byte	0x03, 0x50
        /*008a*/ 	.short	0x0000


	//----- nvinfo : EIATTR_MAXREG_COUNT
	.align		4
        /*008c*/ 	.byte	0x03, 0x1b
        /*008e*/ 	.short	0x00ff


	//----- nvinfo : EIATTR_MERCURY_ISA_VERSION
	.align		4
        /*0090*/ 	.byte	0x03, 0x5f
        /*0092*/ 	.short	0x0101


	//----- nvinfo : EIATTR_VRC_CTA_INIT_COUNT
	.align		4
        /*0094*/ 	.byte	0x02, 0x4a
	.zero		1
	.zero		1


	//----- nvinfo : EIATTR_EXIT_INSTR_OFFSETS
	.align		4
        /*0098*/ 	.byte	0x04, 0x1c
        /*009a*/ 	.short	(.L_25 - .L_24)


	//   ....[0]....
.L_24:
        /*009c*/ 	.word	0x000000c0


	//   ....[1]....
        /*00a0*/ 	.word	0x00000840


	//----- nvinfo : EIATTR_CBANK_PARAM_SIZE
	.align		4
.L_25:
        /*00a4*/ 	.byte	0x03, 0x19
        /*00a6*/ 	.short	0x002c


	//----- nvinfo : EIATTR_PARAM_CBANK
	.align		4
        /*00a8*/ 	.byte	0x04, 0x0a
        /*00aa*/ 	.short	(.L_27 - .L_26)
	.align		4
.L_26:
        /*00ac*/ 	.word	index@(.nv.constant0._Z16matMulGlobalTilePKfS0_Pfiiiii)
        /*00b0*/ 	.short	0x0380
        /*00b2*/ 	.short	0x002c


	//----- nvinfo : EIATTR_SW_WAR
	.align		4
.L_27:
        /*00b4*/ 	.byte	0x04, 0x36
        /*00b6*/ 	.short	(.L_29 - .L_28)
.L_28:
        /*00b8*/ 	.word	0x00000008
.L_29:


//--------------------- .nv.callgraph             --------------------------
	.section	.nv.callgraph,"",@"SHT_CUDA_CALLGRAPH"
	.align	4
	.sectionentsize	8
	.align		4
        /*0000*/ 	.word	0x00000000
	.align		4
        /*0004*/ 	.word	0xffffffff
	.align		4
        /*0008*/ 	.word	0x00000000
	.align		4
        /*000c*/ 	.word	0xfffffffe
	.align		4
        /*0010*/ 	.word	0x00000000
	.align		4
        /*0014*/ 	.word	0xfffffffd
	.align		4
        /*0018*/ 	.word	0x00000000
	.align		4
        /*001c*/ 	.word	0xfffffffc


//--------------------- .text._Z16matMulGlobalTilePKfS0_Pfiiiii --------------------------
	.section	.text._Z16matMulGlobalTilePKfS0_Pfiiiii,"ax",@progbits
	.align	128
        .global         _Z16matMulGlobalTilePKfS0_Pfiiiii
        .type           _Z16matMulGlobalTilePKfS0_Pfiiiii,@function
        .size           _Z16matMulGlobalTilePKfS0_Pfiiiii,(.L_x_5 - _Z16matMulGlobalTilePKfS0_Pfiiiii)
        .other          _Z16matMulGlobalTilePKfS0_Pfiiiii,@"STO_CUDA_ENTRY STV_DEFAULT"
_Z16matMulGlobalTilePKfS0_Pfiiiii:
.text._Z16matMulGlobalTilePKfS0_Pfiiiii:
[----:B------:R-:W-:Y:S01]  /*0000*/  LDC R1, c[0x0][0x37c] ;  /* 0x0000df00ff017b82 */ /* 0x000fe20000000800 */
[----:B------:R-:W0:Y:S07]  /*0010*/  S2R R17, SR_TID.Y ;  /* 0x0000000000117919 */ /* 0x000e2e0000002200 */
[----:B------:R-:W0:Y:S01]  /*0020*/  S2UR UR4, SR_CTAID.Y ;  /* 0x00000000000479c3 */ /* 0x000e220000002600 */
[----:B------:R-:W1:Y:S01]  /*0030*/  LDCU UR6, c[0x0][0x398] ;  /* 0x00007300ff0677ac */ /* 0x000e620008000800 */
[----:B------:R-:W2:Y:S06]  /*0040*/  S2R R0, SR_TID.X ;  /* 0x0000000000007919 */ /* 0x000eac0000002100 */
[----:B------:R-:W0:Y:S08]  /*0050*/  LDC R4, c[0x0][0x3a8] ;  /* 0x0000ea00ff047b82 */ /* 0x000e300000000800 */
[----:B------:R-:W2:Y:S08]  /*0060*/  S2UR UR5, SR_CTAID.X ;  /* 0x00000000000579c3 */ /* 0x000eb00000002500 */
[----:B------:R-:W2:Y:S01]  /*0070*/  LDC.64 R2, c[0x0][0x3a0] ;  /* 0x0000e800ff027b82 */ /* 0x000ea20000000a00 */
[----:B0-----:R-:W-:-:S05]  /*0080*/  IMAD R17, R4, UR4, R17 ;  /* 0x0000000404117c24 */ /* 0x001fca000f8e0211 */
[----:B-1----:R-:W-:Y:S01]  /*0090*/  ISETP.GE.AND P0, PT, R17, UR6, PT ;  /* 0x0000000611007c0c */ /* 0x002fe2000bf06270 */
[----:B--2---:R-:W-:-:S05]  /*00a0*/  IMAD R3, R3, UR5, R0 ;  /* 0x0000000503037c24 */ /* 0x004fca000f8e0200 */
[----:B------:R-:W-:-:S13]  /*00b0*/  ISETP.GE.OR P0, PT, R3, R2, P0 ;  /* 0x000000020300720c */ /* 0x000fda0000706670 */
[----:B------:R-:W-:Y:S05]  /*00c0*/  @P0 EXIT ;  /* 0x000000000000094d */ /* 0x000fea0003800000 */
[----:B------:R-:W0:Y:S01]  /*00d0*/  LDC R0, c[0x0][0x39c] ;  /* 0x0000e700ff007b82 */ /* 0x000e220000000800 */
[----:B------:R-:W1:Y:S01]  /*00e0*/  LDCU.64 UR6, c[0x0][0x358] ;  /* 0x00006b00ff0677ac */ /* 0x000e620008000a00 */
[----:B------:R-:W-:Y:S01]  /*00f0*/  HFMA2 R27, -RZ, RZ, 0, 0 ;  /* 0x00000000ff1b7431 */ /* 0x000fe200000001ff */
[----:B0-----:R-:W-:-:S13]  /*0100*/  ISETP.GE.AND P0, PT, R0, 0x1, PT ;  /* 0x000000010000780c */ /* 0x001fda0003f06270 */
[----:B-1----:R-:W-:Y:S05]  /*0110*/  @!P0 BRA `(.L_x_0) ;  /* 0x0000000400b88947 */ /* 0x002fea0003800000 */
[C---:B------:R-:W-:Y:S01]  /*0120*/  ISETP.GE.U32.AND P1, PT, R0.reuse, 0x8, PT ;  /* 0x000000080000780c */ /* 0x040fe20003f26070 */
[----:B------:R-:W-:Y:S01]  /*0130*/  IMAD R18, R17, R0, RZ ;  /* 0x0000000011127224 */ /* 0x000fe200078e02ff */
[----:B------:R-:W-:Y:S02]  /*0140*/  LOP3.LUT R24, R0, 0x7, RZ, 0xc0, !PT ;  /* 0x0000000700187812 */ /* 0x000fe400078ec0ff */
[----:B------:R-:W-:Y:S02]  /*0150*/  MOV R27, RZ ;  /* 0x000000ff001b7202 */ /* 0x000fe40000000f00 */
[----:B------:R-:W-:Y:S02]  /*0160*/  ISETP.NE.AND P0, PT, R24, RZ, PT ;  /* 0x000000ff1800720c */ /* 0x000fe40003f05270 */
[----:B------:R-:W-:-:S05]  /*0170*/  MOV R19, RZ ;  /* 0x000000ff00137202 */ /* 0x000fca0000000f00 */
[----:B------:R-:W-:Y:S06]  /*0180*/  @!P1 BRA `(.L_x_1) ;  /* 0x0000000000c49947 */ /* 0x000fec0003800000 */
[----:B------:R-:W0:Y:S01]  /*0190*/  LDCU.64 UR4, c[0x0][0x380] ;  /* 0x00007000ff0477ac */ /* 0x000e220008000a00 */
[----:B------:R-:W-:Y:S02]  /*01a0*/  LOP3.LUT R19, R0, 0x7ffffff8, RZ, 0xc0, !PT ;  /* 0x7ffffff800137812 */ /* 0x000fe400078ec0ff */
[----:B------:R-:W-:Y:S02]  /*01b0*/  MOV R27, RZ ;  /* 0x000000ff001b7202 */ /* 0x000fe40000000f00 */
[----:B------:R-:W-:Y:S02]  /*01c0*/  MOV R16, R18 ;  /* 0x0000001200107202 */ /* 0x000fe40000000f00 */
[----:B------:R-:W-:Y:S02]  /*01d0*/  MOV R21, R3 ;  /* 0x0000000300157202 */ /* 0x000fe40000000f00 */
[----:B------:R-:W-:Y:S01]  /*01e0*/  IADD3 R20, PT, PT, -R19, RZ, RZ ;  /* 0x000000ff13147210 */ /* 0x000fe20007ffe1ff */
[----:B0-----:R-:W-:-:S04]  /*01f0*/  UIADD3 UR4, UP0, UPT, UR4, 0x10, URZ ;  /* 0x0000001004047890 */ /* 0x001fc8000ff1e0ff */
[----:B------:R-:W-:-:S12]  /*0200*/  UIADD3.X UR5, UPT, UPT, URZ, UR5, URZ, UP0, !UPT ;  /* 0x00000005ff057290 */ /* 0x000fd800087fe4ff */
.L_x_2:
[----:B------:R-:W0:Y:S01]  /*0210*/  LDC.64 R14, c[0x0][0x388] ;  /* 0x0000e200ff0e7b82 */ /* 0x000e220000000a00 */
[----:B------:R-:W-:Y:S02]  /*0220*/  MOV R4, UR4 ;  /* 0x0000000400047c02 */ /* 0x000fe40008000f00 */
[----:B------:R-:W-:-:S03]  /*0230*/  MOV R5, UR5 ;  /* 0x0000000500057c02 */ /* 0x000fc60008000f00 */
[----:B------:R-:W-:-:S05]  /*0240*/  IMAD.WIDE R4, R16, 0x4, R4 ;  /* 0x0000000410047825 */ /* 0x000fca00078e0204 */
[----:B------:R-:W2:Y:S04]  /*0250*/  LDG.E R22, desc[UR6][R4.64+-0x10] ;  /* 0xfffff00604167981 */ /* 0x000ea8000c1e1900 */
[----:B------:R-:W3:Y:S04]  /*0260*/  LDG.E R23, desc[UR6][R4.64+-0xc] ;  /* 0xfffff40604177981 */ /* 0x000ee8000c1e1900 */
[----:B------:R-:W4:Y:S01]  /*0270*/  LDG.E R29, desc[UR6][R4.64+-0x8] ;  /* 0xfffff806041d7981 */ /* 0x000f22000c1e1900 */
[----:B0-----:R-:W-:-:S05]  /*0280*/  IMAD.WIDE R14, R21, 0x4, R14 ;  /* 0x00000004150e7825 */ /* 0x001fca00078e020e */
[----:B------:R0:W2:Y:S01]  /*0290*/  LDG.E R25, desc[UR6][R14.64] ;  /* 0x000000060e197981 */ /* 0x0000a2000c1e1900 */
[----:B------:R-:W-:-:S04]  /*02a0*/  IMAD.WIDE R12, R2, 0x4, R14 ;  /* 0x00000004020c7825 */ /* 0x000fc800078e020e */
[C---:B------:R-:W-:Y:S02]  /*02b0*/  IMAD.WIDE R6, R2.reuse, 0x4, R12 ;  /* 0x0000000402067825 */ /* 0x040fe400078e020c */
[----:B------:R-:W3:Y:S02]  /*02c0*/  LDG.E R12, desc[UR6][R12.64] ;  /* 0x000000060c0c7981 */ /* 0x000ee4000c1e1900 */
[C---:B------:R-:W-:Y:S02]  /*02d0*/  IMAD.WIDE R8, R2.reuse, 0x4, R6 ;  /* 0x0000000402087825 */ /* 0x040fe400078e0206 */
[----:B------:R1:W4:Y:S02]  /*02e0*/  LDG.E R28, desc[UR6][R6.64] ;  /* 0x00000006061c7981 */ /* 0x000324000c1e1900 */
[C---:B------:R-:W-:Y:S02]  /*02f0*/  IMAD.WIDE R10, R2.reuse, 0x4, R8 ;  /* 0x00000004020a7825 */ /* 0x040fe400078e0208 */
[----:B------:R-:W5:Y:S02]  /*0300*/  LDG.E R8, desc[UR6][R8.64] ;  /* 0x0000000608087981 */ /* 0x000f64000c1e1900 */
[----:B0-----:R-:W-:-:S05]  /*0310*/  IMAD.WIDE R14, R2, 0x4, R10 ;  /* 0x00000004020e7825 */ /* 0x001fca00078e020a */
[----:B------:R-:W5:Y:S04]  /*0320*/  LDG.E R13, desc[UR6][R14.64] ;  /* 0x000000060e0d7981 */ /* 0x000f68000c1e1900 */
[----:B------:R-:W5:Y:S04]  /*0330*/  LDG.E R9, desc[UR6][R10.64] ;  /* 0x000000060a097981 */ /* 0x000f68000c1e1900 */
[----:B------:R-:W5:Y:S04]  /*0340*/  LDG.E R11, desc[UR6][R4.64+-0x4] ;  /* 0xfffffc06040b7981 */ /* 0x000f68000c1e1900 */
[----:B------:R-:W5:Y:S01]  /*0350*/  LDG.E R10, desc[UR6][R4.64+0x8] ;  /* 0x00000806040a7981 */ /* 0x000f62000c1e1900 */
[----:B--2---:R-:W-:Y:S01]  /*0360*/  FFMA R22, R22, R25, R27 ;  /* 0x0000001916167223 */ /* 0x004fe2000000001b */
[----:B------:R-:W-:-:S02]  /*0370*/  IMAD.WIDE R26, R2, 0x4, R14 ;  /* 0x00000004021a7825 */ /* 0x000fc400078e020e */
[----:B------:R-:W2:Y:S04]  /*0380*/  LDG.E R25, desc[UR6][R4.64] ;  /* 0x0000000604197981 */ /* 0x000ea8000c1e1900 */
[----:B------:R-:W2:Y:S01]  /*0390*/  LDG.E R14, desc[UR6][R4.64+0x4] ;  /* 0x00000406040e7981 */ /* 0x000ea2000c1e1900 */
[----:B-1----:R-:W-:-:S03]  /*03a0*/  IMAD.WIDE R6, R2, 0x4, R26 ;  /* 0x0000000402067825 */ /* 0x002fc600078e021a */
[----:B------:R-:W2:Y:S04]  /*03b0*/  LDG.E R15, desc[UR6][R4.64+0xc] ;  /* 0x00000c06040f7981 */ /* 0x000ea8000c1e1900 */
[----:B------:R-:W2:Y:S04]  /*03c0*/  LDG.E R6, desc[UR6][R6.64] ;  /* 0x0000000606067981 */ /* 0x000ea8000c1e1900 */
[----:B------:R-:W2:Y:S01]  /*03d0*/  LDG.E R5, desc[UR6][R26.64] ;  /* 0x000000061a057981 */ /* 0x000ea2000c1e1900 */
[----:B---3--:R-:W-:Y:S01]  /*03e0*/  FFMA R12, R23, R12, R22 ;  /* 0x0000000c170c7223 */ /* 0x008fe20000000016 */
[----:B------:R-:W-:-:S03]  /*03f0*/  IADD3 R20, PT, PT, R20, 0x8, RZ ;  /* 0x0000000814147810 */ /* 0x000fc60007ffe0ff */
[----:B----4-:R-:W-:Y:S01]  /*0400*/  FFMA R12, R29, R28, R12 ;  /* 0x0000001c1d0c7223 */ /* 0x010fe2000000000c */
[----:B------:R-:W-:Y:S02]  /*0410*/  ISETP.NE.AND P1, PT, R20, RZ, PT ;  /* 0x000000ff1400720c */ /* 0x000fe40003f25270 */
[----:B------:R-:W-:Y:S01]  /*0420*/  LEA R21, R2, R21, 0x3 ;  /* 0x0000001502157211 */ /* 0x000fe200078e18ff */
[----:B-----5:R-:W-:Y:S01]  /*0430*/  FFMA R8, R11, R8, R12 ;  /* 0x000000080b087223 */ /* 0x020fe2000000000c */
[----:B------:R-:W-:-:S03]  /*0440*/  IADD3 R16, PT, PT, R16, 0x8, RZ ;  /* 0x0000000810107810 */ /* 0x000fc60007ffe0ff */
[----:B--2---:R-:W-:-:S04]  /*0450*/  FFMA R9, R25, R9, R8 ;  /* 0x0000000919097223 */ /* 0x004fc80000000008 */
[----:B------:R-:W-:-:S04]  /*0460*/  FFMA R9, R14, R13, R9 ;  /* 0x0000000d0e097223 */ /* 0x000fc80000000009 */
[----:B------:R-:W-:-:S04]  /*0470*/  FFMA R10, R10, R5, R9 ;  /* 0x000000050a0a7223 */ /* 0x000fc80000000009 */
[----:B------:R-:W-:Y:S01]  /*0480*/  FFMA R27, R15, R6, R10 ;  /* 0x000000060f1b7223 */ /* 0x000fe2000000000a */
[----:B------:R-:W-:Y:S06]  /*0490*/  @P1 BRA `(.L_x_2) ;  /* 0xfffffffc005c1947 */ /* 0x000fec000383ffff */
.L_x_1:
[----:B------:R-:W-:Y:S05]  /*04a0*/  @!P0 BRA `(.L_x_0) ;  /* 0x0000000000d48947 */ /* 0x000fea0003800000 */
[----:B------:R-:W-:Y:S02]  /*04b0*/  ISETP.GE.U32.AND P0, PT, R24, 0x4, PT ;  /* 0x000000041800780c */ /* 0x000fe40003f06070 */
[----:B------:R-:W-:-:S04]  /*04c0*/  LOP3.LUT R15, R0, 0x3, RZ, 0xc0, !PT ;  /* 0x00000003000f7812 */ /* 0x000fc800078ec0ff */
[----:B------:R-:W-:-:S07]  /*04d0*/  ISETP.NE.AND P1, PT, R15, RZ, PT ;  /* 0x000000ff0f00720c */ /* 0x000fce0003f25270 */
[----:B------:R-:W-:Y:S06]  /*04e0*/  @!P0 BRA `(.L_x_3) ;  /* 0x0000000000588947 */ /* 0x000fec0003800000 */
[----:B------:R-:W0:Y:S01]  /*04f0*/  LDC.64 R10, c[0x0][0x388] ;  /* 0x0000e200ff0a7b82 */ /* 0x000e220000000a00 */
[----:B------:R-:W-:Y:S01]  /*0500*/  IMAD R9, R19, R2, R3 ;  /* 0x0000000213097224 */ /* 0x000fe200078e0203 */
[----:B------:R-:W-:-:S06]  /*0510*/  IADD3 R7, PT, PT, R18, R19, RZ ;  /* 0x0000001312077210 */ /* 0x000fcc0007ffe0ff */
[----:B------:R-:W1:Y:S01]  /*0520*/  LDC.64 R4, c[0x0][0x380] ;  /* 0x0000e000ff047b82 */ /* 0x000e620000000a00 */
[----:B0-----:R-:W-:-:S04]  /*0530*/  IMAD.WIDE R10, R9, 0x4, R10 ;  /* 0x00000004090a7825 */ /* 0x001fc800078e020a */
[----:B------:R-:W-:Y:S02]  /*0540*/  IMAD.WIDE R12, R2, 0x4, R10 ;  /* 0x00000004020c7825 */ /* 0x000fe400078e020a */
[----:B------:R-:W2:Y:S02]  /*0550*/  LDG.E R10, desc[UR6][R10.64] ;  /* 0x000000060a0a7981 */ /* 0x000ea4000c1e1900 */
[----:B-1----:R-:W-:-:S04]  /*0560*/  IMAD.WIDE R4, R7, 0x4, R4 ;  /* 0x0000000407047825 */ /* 0x002fc800078e0204 */
[C---:B------:R-:W-:Y:S01]  /*0570*/  IMAD.WIDE R6, R2.reuse, 0x4, R12 ;  /* 0x0000000402067825 */ /* 0x040fe200078e020c */
[----:B------:R-:W2:Y:S04]  /*0580*/  LDG.E R14, desc[UR6][R4.64] ;  /* 0x00000006040e7981 */ /* 0x000ea8000c1e1900 */
[----:B------:R-:W3:Y:S01]  /*0590*/  LDG.E R12, desc[UR6][R12.64] ;  /* 0x000000060c0c7981 */ /* 0x000ee2000c1e1900 */
[----:B------:R-:W-:-:S03]  /*05a0*/  IMAD.WIDE R8, R2, 0x4, R6 ;  /* 0x0000000402087825 */ /* 0x000fc600078e0206 */
[----:B------:R-:W3:Y:S04]  /*05b0*/  LDG.E R21, desc[UR6][R4.64+0x4] ;  /* 0x0000040604157981 */ /* 0x000ee8000c1e1900 */
[----:B------:R-:W4:Y:S04]  /*05c0*/  LDG.E R16, desc[UR6][R6.64] ;  /* 0x0000000606107981 */ /* 0x000f28000c1e1900 */
[----:B------:R-:W4:Y:S04]  /*05d0*/  LDG.E R23, desc[UR6][R4.64+0x8] ;  /* 0x0000080604177981 */ /* 0x000f28000c1e1900 */
[----:B------:R-:W5:Y:S04]  /*05e0*/  LDG.E R25, desc[UR6][R4.64+0xc] ;  /* 0x00000c0604197981 */ /* 0x000f68000c1e1900 */
[----:B------:R-:W5:Y:S01]  /*05f0*/  LDG.E R8, desc[UR6][R8.64] ;  /* 0x0000000608087981 */ /* 0x000f62000c1e1900 */
[----:B------:R-:W-:Y:S01]  /*0600*/  IADD3 R19, PT, PT, R19, 0x4, RZ ;  /* 0x0000000413137810 */ /* 0x000fe20007ffe0ff */
[----:B--2---:R-:W-:-:S04]  /*0610*/  FFMA R14, R14, R10, R27 ;  /* 0x0000000a0e0e7223 */ /* 0x004fc8000000001b */
[----:B---3--:R-:W-:-:S04]  /*0620*/  FFMA R14, R21, R12, R14 ;  /* 0x0000000c150e7223 */ /* 0x008fc8000000000e */
[----:B----4-:R-:W-:-:S04]  /*0630*/  FFMA R14, R23, R16, R14 ;  /* 0x00000010170e7223 */ /* 0x010fc8000000000e */
[----:B-----5:R-:W-:-:S07]  /*0640*/  FFMA R27, R25, R8, R14 ;  /* 0x00000008191b7223 */ /* 0x020fce000000000e */
.L_x_3:
[----:B------:R-:W-:Y:S05]  /*0650*/  @!P1 BRA `(.L_x_0) ;  /* 0x0000000000689947 */ /* 0x000fea0003800000 */
[----:B------:R-:W0:Y:S01]  /*0660*/  LDC.64 R10, c[0x0][0x388] ;  /* 0x0000e200ff0a7b82 */ /* 0x000e220000000a00 */
[----:B------:R-:W-:Y:S02]  /*0670*/  ISETP.NE.AND P0, PT, R15, 0x1, PT ;  /* 0x000000010f00780c */ /* 0x000fe40003f05270 */
[----:B------:R-:W-:-:S04]  /*0680*/  LOP3.LUT R0, R0, 0x1, RZ, 0xc0, !PT ;  /* 0x0000000100007812 */ /* 0x000fc800078ec0ff */
[----:B------:R-:W-:Y:S01]  /*0690*/  ISETP.NE.U32.AND P1, PT, R0, 0x1, PT ;  /* 0x000000010000780c */ /* 0x000fe20003f25070 */
[----:B------:R-:W1:Y:S06]  /*06a0*/  LDC.64 R8, c[0x0][0x380] ;  /* 0x0000e000ff087b82 */ /* 0x000e6c0000000a00 */
[C---:B------:R-:W-:Y:S01]  /*06b0*/  @P0 IMAD R15, R19.reuse, R2, R3 ;  /* 0x00000002130f0224 */ /* 0x040fe200078e0203 */
[----:B------:R-:W-:Y:S01]  /*06c0*/  @P0 IADD3 R13, PT, PT, R18, R19, RZ ;  /* 0x00000013120d0210 */ /* 0x000fe20007ffe0ff */
[----:B------:R-:W2:Y:S01]  /*06d0*/  LDC.64 R6, c[0x0][0x380] ;  /* 0x0000e000ff067b82 */ /* 0x000ea20000000a00 */
[----:B------:R-:W-:-:S07]  /*06e0*/  @P0 IADD3 R19, PT, PT, R19, 0x2, RZ ;  /* 0x0000000213130810 */ /* 0x000fce0007ffe0ff */
[----:B------:R-:W3:Y:S01]  /*06f0*/  LDC.64 R4, c[0x0][0x388] ;  /* 0x0000e200ff047b82 */ /* 0x000ee20000000a00 */
[----:B0-----:R-:W-:Y:S01]  /*0700*/  @P0 IMAD.WIDE R10, R15, 0x4, R10 ;  /* 0x000000040f0a0825 */ /* 0x001fe200078e020a */
[----:B------:R-:W-:-:S03]  /*0710*/  @!P1 IADD3 R15, PT, PT, R18, R19, RZ ;  /* 0x00000013120f9210 */ /* 0x000fc60007ffe0ff */
[----:B------:R-:W-:Y:S01]  /*0720*/  @!P1 IMAD R19, R19, R2, R3 ;  /* 0x0000000213139224 */ /* 0x000fe200078e0203 */
[----:B------:R-:W4:Y:S01]  /*0730*/  @P0 LDG.E R14, desc[UR6][R10.64] ;  /* 0x000000060a0e0981 */ /* 0x000f22000c1e1900 */
[----:B-1----:R-:W-:-:S04]  /*0740*/  @P0 IMAD.WIDE R8, R13, 0x4, R8 ;  /* 0x000000040d080825 */ /* 0x002fc800078e0208 */
[----:B------:R-:W-:Y:S01]  /*0750*/  @P0 IMAD.WIDE R12, R2, 0x4, R10 ;  /* 0x00000004020c0825 */ /* 0x000fe200078e020a */
[----:B------:R-:W4:Y:S03]  /*0760*/  @P0 LDG.E R0, desc[UR6][R8.64] ;  /* 0x0000000608000981 */ /* 0x000f26000c1e1900 */
[----:B--2---:R-:W-:Y:S01]  /*0770*/  @!P1 IMAD.WIDE R6, R15, 0x4, R6 ;  /* 0x000000040f069825 */ /* 0x004fe200078e0206 */
[----:B------:R-:W2:Y:S04]  /*0780*/  @P0 LDG.E R21, desc[UR6][R8.64+0x4] ;  /* 0x0000040608150981 */ /* 0x000ea8000c1e1900 */
[----:B------:R-:W2:Y:S01]  /*0790*/  @P0 LDG.E R12, desc[UR6][R12.64] ;  /* 0x000000060c0c0981 */ /* 0x000ea2000c1e1900 */
[----:B---3--:R-:W-:-:S03]  /*07a0*/  @!P1 IMAD.WIDE R4, R19, 0x4, R4 ;  /* 0x0000000413049825 */ /* 0x008fc600078e0204 */
[----:B------:R-:W3:Y:S04]  /*07b0*/  @!P1 LDG.E R6, desc[UR6][R6.64] ;  /* 0x0000000606069981 */ /* 0x000ee8000c1e1900 */
[----:B------:R-:W3:Y:S01]  /*07c0*/  @!P1 LDG.E R4, desc[UR6][R4.64] ;  /* 0x0000000604049981 */ /* 0x000ee2000c1e1900 */
[----:B----4-:R-:W-:-:S04]  /*07d0*/  @P0 FFMA R0, R0, R14, R27 ;  /* 0x0000000e00000223 */ /* 0x010fc8000000001b */
[----:B--2---:R-:W-:-:S04]  /*07e0*/  @P0 FFMA R27, R21, R12, R0 ;  /* 0x0000000c151b0223 */ /* 0x004fc80000000000 */
[----:B---3--:R-:W-:-:S07]  /*07f0*/  @!P1 FFMA R27, R6, R4, R27 ;  /* 0x00000004061b9223 */ /* 0x008fce000000001b */
.L_x_0:
[----:B------:R-:W0:Y:S01]  /*0800*/  LDC.64 R4, c[0x0][0x390] ;  /* 0x0000e400ff047b82 */ /* 0x000e220000000a00 */
[----:B------:R-:W-:-:S04]  /*0810*/  IMAD R3, R17, R2, R3 ;  /* 0x0000000211037224 */ /* 0x000fc800078e0203 */
[----:B0-----:R-:W-:-:S05]  /*0820*/  IMAD.WIDE R2, R3, 0x4, R4 ;  /* 0x0000000403027825 */ /* 0x001fca00078e0204 */
[----:B------:R-:W-:Y:S01]  /*0830*/  STG.E desc[UR6][R2.64], R27 ;  /* 0x0000001b02007986 */ /* 0x000fe2000c101906 */
[----:B------:R-:W-:Y:S05]  /*0840*/  EXIT ;  /* 0x000000000000794d */ /* 0x000fea0003800000 */
.L_x_4:
[----:B------:R-:W-:-:S00]  /*0850*/  BRA `(.L_x_4) ;  /* 0xfffffffc00fc7947 */ /* 0x000fc0000383ffff */
[----:B------:R-:W-:-:S00]  /*0860*/  NOP ;  /* 0x0000000000007918 */ /* 0x000fc00000000000 */
        /* <DEDUP_REMOVED lines=9> */
.L_x_5:


//--------------------- .nv.shared.reserved.0     --------------------------
	.section	.nv.shared.reserved.0,"aw",@nobits
	.weak		__nv_reservedSMEM_offset_0_alias
	.size		__nv_reservedSMEM_offset_0_alias, 0, 64
	.other		__nv_reservedSMEM_offset_0_alias,@"STO_CUDA_RESERVED_SHARED STV_DEFAULT"
__nv_reservedSMEM_offset_0_alias:
	.zero		0
	.zero		64


//--------------------- .nv.constant0._Z16matMulGlobalTilePKfS0_Pfiiiii --------------------------
	.section	.nv.constant0._Z16matMulGlobalTilePKfS0_Pfiiiii,"a",@progbits
	.sectionflags	@""
	.align	4
.nv.constant0._Z16matMulGlobalTilePKfS0_Pfiiiii:
	.zero		940


//--------------------- SYMBOLS --------------------------

	.type		.nv.reservedSmem.offset0,@object
	.size		.nv.reservedSmem.offset0,0x4
